//
// Generated by NVIDIA NVVM Compiler
//
// Compiler Build ID: CL-36424714
// Cuda compilation tools, release 13.0, V13.0.88
// Based on NVVM 20.0.0
//

.version 9.0
.target sm_100
.address_size 64

	// .globl	_Z20sum_reduction_kernelPiS_
// _ZZ20sum_reduction_kernelPiS_E4in_s has been demoted

.visible .entry _Z20sum_reduction_kernelPiS_(
	.param .u64 .ptr .align 1 _Z20sum_reduction_kernelPiS__param_0,
	.param .u64 .ptr .align 1 _Z20sum_reduction_kernelPiS__param_1
)
{
	.reg .pred 	%p<5>;
	.reg .b32 	%r<18>;
	.reg .b64 	%rd<7>;
	// demoted variable
	.shared .align 4 .b8 _ZZ20sum_reduction_kernelPiS_E4in_s[16];
	ld.param.u64 	%rd2, [_Z20sum_reduction_kernelPiS__param_0];
	ld.param.u64 	%rd1, [_Z20sum_reduction_kernelPiS__param_1];
	cvta.to.global.u64 	%rd3, %rd2;
	mov.u32 	%r1, %tid.x;
	mul.wide.u32 	%rd4, %r1, 4;
	add.s64 	%rd5, %rd3, %rd4;
	ld.global.u32 	%r6, [%rd5];
	ld.global.u32 	%r7, [%rd5+16];
	add.s32 	%r8, %r7, %r6;
	shl.b32 	%r9, %r1, 2;
	mov.u32 	%r10, _ZZ20sum_reduction_kernelPiS_E4in_s;
	add.s32 	%r2, %r10, %r9;
	st.shared.u32 	[%r2], %r8;
	bar.sync 	0;
	mov.u32 	%r17, %ntid.x;
	setp.lt.u32 	%p1, %r17, 2;
	@%p1 bra 	$L__BB0_4;
$L__BB0_1:
	shr.u32 	%r5, %r17, 1;
	setp.ge.u32 	%p2, %r1, %r5;
	@%p2 bra 	$L__BB0_3;
	shl.b32 	%r11, %r5, 2;
	add.s32 	%r12, %r2, %r11;
	ld.shared.u32 	%r13, [%r12];
	ld.shared.u32 	%r14, [%r2];
	add.s32 	%r15, %r14, %r13;
	st.shared.u32 	[%r2], %r15;
$L__BB0_3:
	bar.sync 	0;
	setp.gt.u32 	%p3, %r17, 3;
	mov.u32 	%r17, %r5;
	@%p3 bra 	$L__BB0_1;
$L__BB0_4:
	setp.ne.s32 	%p4, %r1, 0;
	@%p4 bra 	$L__BB0_6;
	ld.shared.u32 	%r16, [_ZZ20sum_reduction_kernelPiS_E4in_s];
	cvta.to.global.u64 	%rd6, %rd1;
	st.global.u32 	[%rd6], %r16;
$L__BB0_6:
	ret;

}


// ===== COMPILED SASS (sm_100) =====

	.target	sm_100

	.elftype	@"ET_EXEC"


//--------------------- .note.nv.tkinfo           --------------------------
	.section	.note.nv.tkinfo,"",@"SHT_NOTE"
	.sectionflags	@"SHF_NOTE_NV_TKINFO"
	.tkinfo
        /*0018*/ 	.word	0x00000002
        /*0030*/ 	.string	""
        /*0030*/ 	.string	"ptxas"
        /*0030*/ 	.string	"Cuda compilation tools, release 13.0, V13.0.88"
        /*0030*/ 	.string	"Build cuda_13.0.r13.0/compiler.36424714_0"
        /*0030*/ 	.string	"-arch sm_100 -m 64 "



//--------------------- .note.nv.cuinfo           --------------------------
	.section	.note.nv.cuinfo,"",@"SHT_NOTE"
	.sectionflags	@"SHF_NOTE_NV_CUINFO"
        /*0018*/ 	.short	0x0002
        /*001a*/ 	.short	0x0064
        /*001c*/ 	.short	0x0082
	.zero		2


//--------------------- .nv.info                  --------------------------
	.section	.nv.info,"",@"SHT_CUDA_INFO"
	.align	4


	//----- nvinfo : EIATTR_REGCOUNT
	.align		4
        /*0000*/ 	.byte	0x04, 0x2f
        /*0002*/ 	.short	(.L_1 - .L_0)
	.align		4
.L_0:
        /*0004*/ 	.word	index@(_Z20sum_reduction_kernelPiS_)
        /*0008*/ 	.word	0x0000000a


	//----- nvinfo : EIATTR_FRAME_SIZE
	.align		4
.L_1:
        /*000c*/ 	.byte	0x04, 0x11
        /*000e*/ 	.short	(.L_3 - .L_2)
	.align		4
.L_2:
        /*0010*/ 	.word	index@(_Z20sum_reduction_kernelPiS_)
        /*0014*/ 	.word	0x00000000


	//----- nvinfo : EIATTR_MIN_STACK_SIZE
	.align		4
.L_3:
        /*0018*/ 	.byte	0x04, 0x12
        /*001a*/ 	.short	(.L_5 - .L_4)
	.align		4
.L_4:
        /*001c*/ 	.word	index@(_Z20sum_reduction_kernelPiS_)
        /*0020*/ 	.word	0x00000000
.L_5:


//--------------------- .nv.compat                --------------------------
	.section	.nv.compat,"",@"SHT_CUDA_COMPAT_INFO"
	.align	4
        /*0000*/ 	.byte	0x02, 0x09, 0x00, 0x00, 0x02, 0x02, 0x01, 0x00, 0x02, 0x05, 0x05, 0x00, 0x03, 0x07, 0x01, 0x01
        /*0010*/ 	.byte	0x02, 0x03, 0x00, 0x00, 0x02, 0x06, 0x01, 0x00, 0x04, 0x0b, 0x08, 0x00, 0x09, 0x00, 0x00, 0x00
        /*0020*/ 	.byte	0x00, 0x00, 0x00, 0x00


//--------------------- .nv.info._Z20sum_reduction_kernelPiS_ --------------------------
	.section	.nv.info._Z20sum_reduction_kernelPiS_,"",@"SHT_CUDA_INFO"
	.sectionflags	@""
	.align	4


	//----- nvinfo : EIATTR_CUDA_API_VERSION
	.align		4
        /*0000*/ 	.byte	0x04, 0x37
        /*0002*/ 	.short	(.L_7 - .L_6)
.L_6:
        /*0004*/ 	.word	0x00000082


	//----- nvinfo : EIATTR_KPARAM_INFO
	.align		4
.L_7:
        /*0008*/ 	.byte	0x04, 0x17
        /*000a*/ 	.short	(.L_9 - .L_8)
.L_8:
        /*000c*/ 	.word	0x00000000
        /*0010*/ 	.short	0x0001
        /*0012*/ 	.short	0x0008
        /*0014*/ 	.byte	0x00, 0xf5, 0x21, 0x00


	//----- nvinfo : EIATTR_KPARAM_INFO
	.align		4
.L_9:
        /*0018*/ 	.byte	0x04, 0x17
        /*001a*/ 	.short	(.L_11 - .L_10)
.L_10:
        /*001c*/ 	.word	0x00000000
        /*0020*/ 	.short	0x0000
        /*0022*/ 	.short	0x0000
        /*0024*/ 	.byte	0x00, 0xf5, 0x21, 0x00


	//----- nvinfo : EIATTR_SPARSE_MMA_MASK
	.align		4
.L_11:
        /*0028*/ 	.byte	0x03, 0x50
        /*002a*/ 	.short	0x0000


	//----- nvinfo : EIATTR_MAXREG_COUNT
	.align		4
        /*002c*/ 	.byte	0x03, 0x1b
        /*002e*/ 	.short	0x00ff


	//----- nvinfo : EIATTR_NUM_BARRIERS
	.align		4
        /*0030*/ 	.byte	0x02, 0x4c
        /*0032*/ 	.byte	0x01
	.zero		1


	//----- nvinfo : EIATTR_MERCURY_ISA_VERSION
	.align		4
        /*0034*/ 	.byte	0x03, 0x5f
        /*0036*/ 	.short	0x0101


	//----- nvinfo : EIATTR_VRC_CTA_INIT_COUNT
	.align		4
        /*0038*/ 	.byte	0x02, 0x4a
	.zero		1
	.zero		1


	//----- nvinfo : EIATTR_EXIT_INSTR_OFFSETS
	.align		4
        /*003c*/ 	.byte	0x04, 0x1c
        /*003e*/ 	.short	(.L_13 - .L_12)


	//   ....[0]....
.L_12:
        /*0040*/ 	.word	0x000001e0


	//   ....[1]....
        /*0044*/ 	.word	0x00000250


	//----- nvinfo : EIATTR_CBANK_PARAM_SIZE
	.align		4
.L_13:
        /*0048*/ 	.byte	0x03, 0x19
        /*004a*/ 	.short	0x0010


	//----- nvinfo : EIATTR_PARAM_CBANK
	.align		4
        /*004c*/ 	.byte	0x04, 0x0a
        /*004e*/ 	.short	(.L_15 - .L_14)
	.align		4
.L_14:
        /*0050*/ 	.word	index@(.nv.constant0._Z20sum_reduction_kernelPiS_)
        /*0054*/ 	.short	0x0380
        /*0056*/ 	.short	0x0010


	//----- nvinfo : EIATTR_SW_WAR
	.align		4
.L_15:
        /*0058*/ 	.byte	0x04, 0x36
        /*005a*/ 	.short	(.L_17 - .L_16)
.L_16:
        /*005c*/ 	.word	0x00000008
.L_17:


//--------------------- .nv.callgraph             --------------------------
	.section	.nv.callgraph,"",@"SHT_CUDA_CALLGRAPH"
	.align	4
	.sectionentsize	8
	.align		4
        /*0000*/ 	.word	0x00000000
	.align		4
        /*0004*/ 	.word	0xffffffff
	.align		4
        /*0008*/ 	.word	0x00000000
	.align		4
        /*000c*/ 	.word	0xfffffffe
	.align		4
        /*0010*/ 	.word	0x00000000
	.align		4
        /*0014*/ 	.word	0xfffffffd
	.align		4
        /*0018*/ 	.word	0x00000000
	.align		4
        /*001c*/ 	.word	0xfffffffc


//--------------------- .text._Z20sum_reduction_kernelPiS_ --------------------------
	.section	.text._Z20sum_reduction_kernelPiS_,"ax",@progbits
	.align	128
        .global         _Z20sum_reduction_kernelPiS_
        .type           _Z20sum_reduction_kernelPiS_,@function
        .size           _Z20sum_reduction_kernelPiS_,(.L_x_3 - _Z20sum_reduction_kernelPiS_)
        .other          _Z20sum_reduction_kernelPiS_,@"STO_CUDA_ENTRY STV_DEFAULT"
_Z20sum_reduction_kernelPiS_:
.text._Z20sum_reduction_kernelPiS_:
[----:B------:R-:W-:Y:S01]  /*0000*/  LDC R1, c[0x0][0x37c] ;  /* 0x0000df00ff017b82 */ /* 0x000fe20000000800 */
[----:B------:R-:W0:Y:S07]  /*0010*/  S2R R7, SR_TID.X ;  /* 0x0000000000077919 */ /* 0x000e2e0000002100 */
[----:B------:R-:W0:Y:S01]  /*0020*/  LDC.64 R2, c[0x0][0x380] ;  /* 0x0000e000ff027b82 */ /* 0x000e220000000a00 */
[----:B------:R-:W1:Y:S01]  /*0030*/  LDCU.64 UR6, c[0x0][0x358] ;  /* 0x00006b00ff0677ac */ /* 0x000e620008000a00 */
[----:B0-----:R-:W-:-:S05]  /*0040*/  IMAD.WIDE.U32 R2, R7, 0x4, R2 ;  /* 0x0000000407027825 */ /* 0x001fca00078e0002 */
[----:B-1----:R-:W2:Y:S04]  /*0050*/  LDG.E R0, desc[UR6][R2.64] ;  /* 0x0000000602007981 */ /* 0x002ea8000c1e1900 */
[----:B------:R-:W2:Y:S01]  /*0060*/  LDG.E R5, desc[UR6][R2.64+0x10] ;  /* 0x0000100602057981 */ /* 0x000ea2000c1e1900 */
[----:B------:R-:W0:Y:S01]  /*0070*/  S2UR UR5, SR_CgaCtaId ;  /* 0x00000000000579c3 */ /* 0x000e220000008800 */
[----:B------:R-:W-:Y:S01]  /*0080*/  UMOV UR4, 0x400 ;  /* 0x0000040000047882 */ /* 0x000fe20000000000 */
[----:B------:R-:W1:Y:S01]  /*0090*/  LDCU UR8, c[0x0][0x360] ;  /* 0x00006c00ff0877ac */ /* 0x000e620008000800 */
[----:B------:R-:W-:Y:S01]  /*00a0*/  ISETP.NE.AND P0, PT, R7, RZ, PT ;  /* 0x000000ff0700720c */ /* 0x000fe20003f05270 */
[----:B-1----:R-:W-:Y:S02]  /*00b0*/  UISETP.GE.U32.AND UP0, UPT, UR8, 0x2, UPT ;  /* 0x000000020800788c */ /* 0x002fe4000bf06070 */
[----:B0-----:R-:W-:Y:S01]  /*00c0*/  ULEA UR4, UR5, UR4, 0x18 ;  /* 0x0000000405047291 */ /* 0x001fe2000f8ec0ff */
[----:B--2---:R-:W-:-:S05]  /*00d0*/  IMAD.IADD R0, R0, 0x1, R5 ;  /* 0x0000000100007824 */ /* 0x004fca00078e0205 */
[----:B------:R-:W-:-:S05]  /*00e0*/  LEA R5, R7, UR4, 0x2 ;  /* 0x0000000407057c11 */ /* 0x000fca000f8e10ff */
[----:B------:R0:W-:Y:S01]  /*00f0*/  STS [R5], R0 ;  /* 0x0000000005007388 */ /* 0x0001e20000000800 */
[----:B------:R-:W-:Y:S06]  /*0100*/  BAR.SYNC.DEFER_BLOCKING 0x0 ;  /* 0x0000000000007b1d */ /* 0x000fec0000010000 */
[----:B------:R-:W-:Y:S05]  /*0110*/  BRA.U !UP0, `(.L_x_0) ;  /* 0x0000000108307547 */ /* 0x000fea000b800000 */
[----:B0-----:R-:W-:-:S07]  /*0120*/  IMAD.U32 R0, RZ, RZ, UR8 ;  /* 0x00000008ff007e24 */ /* 0x001fce000f8e00ff */
.L_x_1:
[----:B------:R-:W-:-:S04]  /*0130*/  SHF.R.U32.HI R6, RZ, 0x1, R0 ;  /* 0x00000001ff067819 */ /* 0x000fc80000011600 */
[----:B------:R-:W-:-:S13]  /*0140*/  ISETP.GE.U32.AND P1, PT, R7, R6, PT ;  /* 0x000000060700720c */ /* 0x000fda0003f26070 */
[----:B------:R-:W-:Y:S01]  /*0150*/  @!P1 LEA R2, R6, R5, 0x2 ;  /* 0x0000000506029211 */ /* 0x000fe200078e10ff */
[----:B------:R-:W-:Y:S05]  /*0160*/  @!P1 LDS R3, [R5] ;  /* 0x0000000005039984 */ /* 0x000fea0000000800 */
[----:B------:R-:W0:Y:S02]  /*0170*/  @!P1 LDS R2, [R2] ;  /* 0x0000000002029984 */ /* 0x000e240000000800 */
[----:B0-----:R-:W-:-:S05]  /*0180*/  @!P1 IMAD.IADD R4, R2, 0x1, R3 ;  /* 0x0000000102049824 */ /* 0x001fca00078e0203 */
[----:B------:R1:W-:Y:S01]  /*0190*/  @!P1 STS [R5], R4 ;  /* 0x0000000405009388 */ /* 0x0003e20000000800 */
[----:B------:R-:W-:Y:S01]  /*01a0*/  BAR.SYNC.DEFER_BLOCKING 0x0 ;  /* 0x0000000000007b1d */ /* 0x000fe20000010000 */
[----:B------:R-:W-:Y:S02]  /*01b0*/  ISETP.GT.U32.AND P1, PT, R0, 0x3, PT ;  /* 0x000000030000780c */ /* 0x000fe40003f24070 */
[----:B------:R-:W-:-:S11]  /*01c0*/  MOV R0, R6 ;  /* 0x0000000600007202 */ /* 0x000fd60000000f00 */
[----:B-1----:R-:W-:Y:S05]  /*01d0*/  @P1 BRA `(.L_x_1) ;  /* 0xfffffffc00d41947 */ /* 0x002fea000383ffff */
.L_x_0:
[----:B------:R-:W-:Y:S05]  /*01e0*/  @P0 EXIT ;  /* 0x000000000000094d */ /* 0x000fea0003800000 */
[----:B------:R-:W1:Y:S01]  /*01f0*/  S2UR UR5, SR_CgaCtaId ;  /* 0x00000000000579c3 */ /* 0x000e620000008800 */
[----:B------:R-:W-:-:S07]  /*0200*/  UMOV UR4, 0x400 ;  /* 0x0000040000047882 */ /* 0x000fce0000000000 */
[----:B------:R-:W2:Y:S01]  /*0210*/  LDC.64 R2, c[0x0][0x388] ;  /* 0x0000e200ff027b82 */ /* 0x000ea20000000a00 */
[----:B-1----:R-:W-:-:S09]  /*0220*/  ULEA UR4, UR5, UR4, 0x18 ;  /* 0x0000000405047291 */ /* 0x002fd2000f8ec0ff */
[----:B0-----:R-:W2:Y:S04]  /*0230*/  LDS R5, [UR4] ;  /* 0x00000004ff057984 */ /* 0x001ea80008000800 */
[----:B--2---:R-:W-:Y:S01]  /*0240*/  STG.E desc[UR6][R2.64], R5 ;  /* 0x0000000502007986 */ /* 0x004fe2000c101906 */
[----:B------:R-:W-:Y:S05]  /*0250*/  EXIT ;  /* 0x000000000000794d */ /* 0x000fea0003800000 */
.L_x_2:
[----:B------:R-:W-:-:S00]  /*0260*/  BRA `(.L_x_2) ;  /* 0xfffffffc00fc7947 */ /* 0x000fc0000383ffff */
[----:B------:R-:W-:-:S00]  /*0270*/  NOP ;  /* 0x0000000000007918 */ /* 0x000fc00000000000 */
        /* <DEDUP_REMOVED lines=8> */
.L_x_3:


//--------------------- .nv.shared._Z20sum_reduction_kernelPiS_ --------------------------
	.section	.nv.shared._Z20sum_reduction_kernelPiS_,"aw",@nobits
	.sectionflags	@""
	.align	4
.nv.shared._Z20sum_reduction_kernelPiS_:
	.zero		1040


//--------------------- .nv.shared.reserved.0     --------------------------
	.section	.nv.shared.reserved.0,"aw",@nobits
	.weak		__nv_reservedSMEM_offset_0_alias
	.size		__nv_reservedSMEM_offset_0_alias, 0, 64
	.other		__nv_reservedSMEM_offset_0_alias,@"STO_CUDA_RESERVED_SHARED STV_DEFAULT"
__nv_reservedSMEM_offset_0_alias:
	.zero		0
	.zero		64


//--------------------- .nv.constant0._Z20sum_reduction_kernelPiS_ --------------------------
	.section	.nv.constant0._Z20sum_reduction_kernelPiS_,"a",@progbits
	.sectionflags	@""
	.align	4
.nv.constant0._Z20sum_reduction_kernelPiS_:
	.zero		912


//--------------------- SYMBOLS --------------------------

	.type		.nv.reservedSmem.offset0,@object
	.size		.nv.reservedSmem.offset0,0x4
	.type		.nv.reservedSmem.cap,@object
	.size		.nv.reservedSmem.cap,0x4
